//
// Generated by NVIDIA NVVM Compiler
//
// Compiler Build ID: CL-36424714
// Cuda compilation tools, release 13.0, V13.0.88
// Based on NVVM 20.0.0
//

.version 9.0
.target sm_100
.address_size 64

	// .globl	_Z6warmupv
.extern .func  (.param .b32 func_retval0) vprintf
(
	.param .b64 vprintf_param_0,
	.param .b64 vprintf_param_1
)
;
.global .align 1 .b8 $str[26] = {84, 104, 105, 115, 32, 105, 115, 32, 97, 32, 119, 97, 114, 109, 117, 112, 32, 107, 101, 114, 110, 101, 108, 46, 10};

.visible .entry _Z6warmupv()
{
	.reg .pred 	%p<2>;
	.reg .b32 	%r<7>;
	.reg .b64 	%rd<3>;

	mov.u32 	%r1, %ctaid.x;
	mov.u32 	%r2, %ntid.x;
	mov.u32 	%r3, %tid.x;
	mad.lo.s32 	%r4, %r1, %r2, %r3;
	setp.ne.s32 	%p1, %r4, -1;
	@%p1 bra 	$L__BB0_2;
	mov.u64 	%rd1, $str;
	cvta.global.u64 	%rd2, %rd1;
	{ // callseq 0, 0
	.param .b64 param0;
	st.param.b64 	[param0], %rd2;
	.param .b64 param1;
	st.param.b64 	[param1], 0;
	.param .b32 retval0;
	call.uni (retval0), 
	vprintf, 
	(
	param0, 
	param1
	);
	ld.param.b32 	%r5, [retval0];
	} // callseq 0
$L__BB0_2:
	ret;

}
	// .globl	_Z6cubic1ffffPKfPfi
.visible .entry _Z6cubic1ffffPKfPfi(
	.param .f32 _Z6cubic1ffffPKfPfi_param_0,
	.param .f32 _Z6cubic1ffffPKfPfi_param_1,
	.param .f32 _Z6cubic1ffffPKfPfi_param_2,
	.param .f32 _Z6cubic1ffffPKfPfi_param_3,
	.param .u64 .ptr .align 1 _Z6cubic1ffffPKfPfi_param_4,
	.param .u64 .ptr .align 1 _Z6cubic1ffffPKfPfi_param_5,
	.param .u32 _Z6cubic1ffffPKfPfi_param_6
)
{
	.reg .pred 	%p<7>;
	.reg .b32 	%r<31>;
	.reg .b32 	%f<45>;
	.reg .b64 	%rd<18>;

	ld.param.f32 	%f1, [_Z6cubic1ffffPKfPfi_param_0];
	ld.param.f32 	%f2, [_Z6cubic1ffffPKfPfi_param_1];
	ld.param.f32 	%f3, [_Z6cubic1ffffPKfPfi_param_2];
	ld.param.f32 	%f4, [_Z6cubic1ffffPKfPfi_param_3];
	ld.param.u64 	%rd3, [_Z6cubic1ffffPKfPfi_param_4];
	ld.param.u64 	%rd4, [_Z6cubic1ffffPKfPfi_param_5];
	ld.param.u32 	%r12, [_Z6cubic1ffffPKfPfi_param_6];
	cvta.to.global.u64 	%rd1, %rd4;
	cvta.to.global.u64 	%rd2, %rd3;
	mov.u32 	%r13, %ctaid.x;
	mov.u32 	%r14, %ntid.x;
	mov.u32 	%r15, %tid.x;
	mad.lo.s32 	%r29, %r13, %r14, %r15;
	mov.u32 	%r16, %nctaid.x;
	mul.lo.s32 	%r2, %r14, %r16;
	setp.ge.s32 	%p1, %r29, %r12;
	@%p1 bra 	$L__BB1_7;
	add.s32 	%r17, %r29, %r2;
	max.s32 	%r18, %r12, %r17;
	setp.lt.s32 	%p2, %r17, %r12;
	selp.u32 	%r19, 1, 0, %p2;
	add.s32 	%r20, %r17, %r19;
	sub.s32 	%r21, %r18, %r20;
	div.u32 	%r22, %r21, %r2;
	add.s32 	%r3, %r22, %r19;
	and.b32  	%r23, %r3, 3;
	setp.eq.s32 	%p3, %r23, 3;
	@%p3 bra 	$L__BB1_4;
	add.s32 	%r24, %r3, 1;
	and.b32  	%r25, %r24, 3;
	neg.s32 	%r27, %r25;
$L__BB1_3:
	.pragma "nounroll";
	mul.wide.s32 	%rd5, %r29, 4;
	add.s64 	%rd6, %rd1, %rd5;
	add.s64 	%rd7, %rd2, %rd5;
	ld.global.f32 	%f5, [%rd7];
	mul.f32 	%f6, %f1, %f5;
	mul.f32 	%f7, %f5, %f6;
	mul.f32 	%f8, %f5, %f7;
	mul.f32 	%f9, %f2, %f5;
	fma.rn.f32 	%f10, %f5, %f9, %f8;
	fma.rn.f32 	%f11, %f3, %f5, %f10;
	add.f32 	%f12, %f4, %f11;
	st.global.f32 	[%rd6], %f12;
	add.s32 	%r29, %r29, %r2;
	add.s32 	%r27, %r27, 1;
	setp.ne.s32 	%p4, %r27, 0;
	@%p4 bra 	$L__BB1_3;
$L__BB1_4:
	setp.lt.u32 	%p5, %r3, 3;
	@%p5 bra 	$L__BB1_7;
	mul.wide.s32 	%rd11, %r2, 4;
	shl.b32 	%r26, %r2, 2;
$L__BB1_6:
	mul.wide.s32 	%rd8, %r29, 4;
	add.s64 	%rd9, %rd2, %rd8;
	ld.global.f32 	%f13, [%rd9];
	mul.f32 	%f14, %f1, %f13;
	mul.f32 	%f15, %f13, %f14;
	mul.f32 	%f16, %f13, %f15;
	mul.f32 	%f17, %f2, %f13;
	fma.rn.f32 	%f18, %f13, %f17, %f16;
	fma.rn.f32 	%f19, %f3, %f13, %f18;
	add.f32 	%f20, %f4, %f19;
	add.s64 	%rd10, %rd1, %rd8;
	st.global.f32 	[%rd10], %f20;
	add.s64 	%rd12, %rd9, %rd11;
	ld.global.f32 	%f21, [%rd12];
	mul.f32 	%f22, %f1, %f21;
	mul.f32 	%f23, %f21, %f22;
	mul.f32 	%f24, %f21, %f23;
	mul.f32 	%f25, %f2, %f21;
	fma.rn.f32 	%f26, %f21, %f25, %f24;
	fma.rn.f32 	%f27, %f3, %f21, %f26;
	add.f32 	%f28, %f4, %f27;
	add.s64 	%rd13, %rd10, %rd11;
	st.global.f32 	[%rd13], %f28;
	add.s64 	%rd14, %rd12, %rd11;
	ld.global.f32 	%f29, [%rd14];
	mul.f32 	%f30, %f1, %f29;
	mul.f32 	%f31, %f29, %f30;
	mul.f32 	%f32, %f29, %f31;
	mul.f32 	%f33, %f2, %f29;
	fma.rn.f32 	%f34, %f29, %f33, %f32;
	fma.rn.f32 	%f35, %f3, %f29, %f34;
	add.f32 	%f36, %f4, %f35;
	add.s64 	%rd15, %rd13, %rd11;
	st.global.f32 	[%rd15], %f36;
	add.s64 	%rd16, %rd14, %rd11;
	ld.global.f32 	%f37, [%rd16];
	mul.f32 	%f38, %f1, %f37;
	mul.f32 	%f39, %f37, %f38;
	mul.f32 	%f40, %f37, %f39;
	mul.f32 	%f41, %f2, %f37;
	fma.rn.f32 	%f42, %f37, %f41, %f40;
	fma.rn.f32 	%f43, %f3, %f37, %f42;
	add.f32 	%f44, %f4, %f43;
	add.s64 	%rd17, %rd15, %rd11;
	st.global.f32 	[%rd17], %f44;
	add.s32 	%r29, %r26, %r29;
	setp.lt.s32 	%p6, %r29, %r12;
	@%p6 bra 	$L__BB1_6;
$L__BB1_7:
	ret;

}
	// .globl	_Z5cubicffffPKfPfi
.visible .entry _Z5cubicffffPKfPfi(
	.param .f32 _Z5cubicffffPKfPfi_param_0,
	.param .f32 _Z5cubicffffPKfPfi_param_1,
	.param .f32 _Z5cubicffffPKfPfi_param_2,
	.param .f32 _Z5cubicffffPKfPfi_param_3,
	.param .u64 .ptr .align 1 _Z5cubicffffPKfPfi_param_4,
	.param .u64 .ptr .align 1 _Z5cubicffffPKfPfi_param_5,
	.param .u32 _Z5cubicffffPKfPfi_param_6
)
{
	.reg .pred 	%p<9>;
	.reg .b32 	%r<39>;
	.reg .b32 	%f<73>;
	.reg .b64 	%rd<21>;

	ld.param.f32 	%f1, [_Z5cubicffffPKfPfi_param_0];
	ld.param.f32 	%f2, [_Z5cubicffffPKfPfi_param_1];
	ld.param.f32 	%f3, [_Z5cubicffffPKfPfi_param_2];
	ld.param.f32 	%f4, [_Z5cubicffffPKfPfi_param_3];
	ld.param.u64 	%rd3, [_Z5cubicffffPKfPfi_param_4];
	ld.param.u64 	%rd4, [_Z5cubicffffPKfPfi_param_5];
	ld.param.u32 	%r16, [_Z5cubicffffPKfPfi_param_6];
	cvta.to.global.u64 	%rd1, %rd4;
	cvta.to.global.u64 	%rd2, %rd3;
	mov.u32 	%r17, %ctaid.x;
	mov.u32 	%r18, %ntid.x;
	mov.u32 	%r19, %tid.x;
	mad.lo.s32 	%r1, %r17, %r18, %r19;
	mov.u32 	%r20, %nctaid.x;
	mul.lo.s32 	%r2, %r18, %r20;
	shr.s32 	%r21, %r16, 31;
	shr.u32 	%r22, %r21, 30;
	add.s32 	%r23, %r16, %r22;
	shr.s32 	%r3, %r23, 2;
	setp.ge.s32 	%p1, %r1, %r3;
	@%p1 bra 	$L__BB2_3;
	mov.u32 	%r34, %r1;
$L__BB2_2:
	mul.wide.s32 	%rd5, %r34, 16;
	add.s64 	%rd6, %rd2, %rd5;
	ld.global.v4.f32 	{%f5, %f6, %f7, %f8}, [%rd6];
	mul.f32 	%f9, %f1, %f5;
	mul.f32 	%f10, %f2, %f5;
	mul.f32 	%f11, %f5, %f10;
	fma.rn.f32 	%f12, %f5, %f9, %f11;
	fma.rn.f32 	%f13, %f3, %f5, %f12;
	add.f32 	%f14, %f4, %f13;
	mul.f32 	%f15, %f1, %f6;
	mul.f32 	%f16, %f2, %f6;
	mul.f32 	%f17, %f6, %f16;
	fma.rn.f32 	%f18, %f6, %f15, %f17;
	fma.rn.f32 	%f19, %f3, %f6, %f18;
	add.f32 	%f20, %f4, %f19;
	mul.f32 	%f21, %f1, %f7;
	mul.f32 	%f22, %f2, %f7;
	mul.f32 	%f23, %f7, %f22;
	fma.rn.f32 	%f24, %f7, %f21, %f23;
	fma.rn.f32 	%f25, %f3, %f7, %f24;
	add.f32 	%f26, %f4, %f25;
	mul.f32 	%f27, %f1, %f8;
	mul.f32 	%f28, %f2, %f8;
	mul.f32 	%f29, %f8, %f28;
	fma.rn.f32 	%f30, %f8, %f27, %f29;
	fma.rn.f32 	%f31, %f3, %f8, %f30;
	add.f32 	%f32, %f4, %f31;
	add.s64 	%rd7, %rd1, %rd5;
	st.global.v4.f32 	[%rd7], {%f14, %f20, %f26, %f32};
	add.s32 	%r34, %r34, %r2;
	setp.lt.s32 	%p2, %r34, %r3;
	@%p2 bra 	$L__BB2_2;
$L__BB2_3:
	add.s32 	%r37, %r3, %r1;
	setp.ge.s32 	%p3, %r37, %r16;
	@%p3 bra 	$L__BB2_10;
	add.s32 	%r24, %r37, %r2;
	max.s32 	%r25, %r16, %r24;
	setp.lt.s32 	%p4, %r24, %r16;
	selp.u32 	%r26, 1, 0, %p4;
	add.s32 	%r27, %r24, %r26;
	sub.s32 	%r28, %r25, %r27;
	div.u32 	%r29, %r28, %r2;
	add.s32 	%r7, %r29, %r26;
	and.b32  	%r30, %r7, 3;
	setp.eq.s32 	%p5, %r30, 3;
	@%p5 bra 	$L__BB2_7;
	add.s32 	%r31, %r7, 1;
	and.b32  	%r32, %r31, 3;
	neg.s32 	%r35, %r32;
$L__BB2_6:
	.pragma "nounroll";
	mul.wide.s32 	%rd8, %r37, 4;
	add.s64 	%rd9, %rd1, %rd8;
	add.s64 	%rd10, %rd2, %rd8;
	ld.global.f32 	%f33, [%rd10];
	mul.f32 	%f34, %f1, %f33;
	mul.f32 	%f35, %f33, %f34;
	mul.f32 	%f36, %f33, %f35;
	mul.f32 	%f37, %f2, %f33;
	fma.rn.f32 	%f38, %f33, %f37, %f36;
	fma.rn.f32 	%f39, %f3, %f33, %f38;
	add.f32 	%f40, %f4, %f39;
	st.global.f32 	[%rd9], %f40;
	add.s32 	%r37, %r37, %r2;
	add.s32 	%r35, %r35, 1;
	setp.ne.s32 	%p6, %r35, 0;
	@%p6 bra 	$L__BB2_6;
$L__BB2_7:
	setp.lt.u32 	%p7, %r7, 3;
	@%p7 bra 	$L__BB2_10;
	mul.wide.s32 	%rd14, %r2, 4;
	shl.b32 	%r33, %r2, 2;
$L__BB2_9:
	mul.wide.s32 	%rd11, %r37, 4;
	add.s64 	%rd12, %rd2, %rd11;
	ld.global.f32 	%f41, [%rd12];
	mul.f32 	%f42, %f1, %f41;
	mul.f32 	%f43, %f41, %f42;
	mul.f32 	%f44, %f41, %f43;
	mul.f32 	%f45, %f2, %f41;
	fma.rn.f32 	%f46, %f41, %f45, %f44;
	fma.rn.f32 	%f47, %f3, %f41, %f46;
	add.f32 	%f48, %f4, %f47;
	add.s64 	%rd13, %rd1, %rd11;
	st.global.f32 	[%rd13], %f48;
	add.s64 	%rd15, %rd12, %rd14;
	ld.global.f32 	%f49, [%rd15];
	mul.f32 	%f50, %f1, %f49;
	mul.f32 	%f51, %f49, %f50;
	mul.f32 	%f52, %f49, %f51;
	mul.f32 	%f53, %f2, %f49;
	fma.rn.f32 	%f54, %f49, %f53, %f52;
	fma.rn.f32 	%f55, %f3, %f49, %f54;
	add.f32 	%f56, %f4, %f55;
	add.s64 	%rd16, %rd13, %rd14;
	st.global.f32 	[%rd16], %f56;
	add.s64 	%rd17, %rd15, %rd14;
	ld.global.f32 	%f57, [%rd17];
	mul.f32 	%f58, %f1, %f57;
	mul.f32 	%f59, %f57, %f58;
	mul.f32 	%f60, %f57, %f59;
	mul.f32 	%f61, %f2, %f57;
	fma.rn.f32 	%f62, %f57, %f61, %f60;
	fma.rn.f32 	%f63, %f3, %f57, %f62;
	add.f32 	%f64, %f4, %f63;
	add.s64 	%rd18, %rd16, %rd14;
	st.global.f32 	[%rd18], %f64;
	add.s64 	%rd19, %rd17, %rd14;
	ld.global.f32 	%f65, [%rd19];
	mul.f32 	%f66, %f1, %f65;
	mul.f32 	%f67, %f65, %f66;
	mul.f32 	%f68, %f65, %f67;
	mul.f32 	%f69, %f2, %f65;
	fma.rn.f32 	%f70, %f65, %f69, %f68;
	fma.rn.f32 	%f71, %f3, %f65, %f70;
	add.f32 	%f72, %f4, %f71;
	add.s64 	%rd20, %rd18, %rd14;
	st.global.f32 	[%rd20], %f72;
	add.s32 	%r37, %r33, %r37;
	setp.lt.s32 	%p8, %r37, %r16;
	@%p8 bra 	$L__BB2_9;
$L__BB2_10:
	ret;

}


// ===== COMPILED SASS (sm_100) =====

	.target	sm_100

	.elftype	@"ET_EXEC"


//--------------------- .note.nv.tkinfo           --------------------------
	.section	.note.nv.tkinfo,"",@"SHT_NOTE"
	.sectionflags	@"SHF_NOTE_NV_TKINFO"
	.tkinfo
        /*0018*/ 	.word	0x00000002
        /*0030*/ 	.string	""
        /*0030*/ 	.string	"ptxas"
        /*0030*/ 	.string	"Cuda compilation tools, release 13.0, V13.0.88"
        /*0030*/ 	.string	"Build cuda_13.0.r13.0/compiler.36424714_0"
        /*0030*/ 	.string	"-arch sm_100 -m 64 "



//--------------------- .note.nv.cuinfo           --------------------------
	.section	.note.nv.cuinfo,"",@"SHT_NOTE"
	.sectionflags	@"SHF_NOTE_NV_CUINFO"
        /*0018*/ 	.short	0x0002
        /*001a*/ 	.short	0x0064
        /*001c*/ 	.short	0x0082
	.zero		2


//--------------------- .nv.info                  --------------------------
	.section	.nv.info,"",@"SHT_CUDA_INFO"
	.align	4


	//----- nvinfo : EIATTR_REGCOUNT
	.align		4
        /*0000*/ 	.byte	0x04, 0x2f
        /*0002*/ 	.short	(.L_2 - .L_1)
	.align		4
.L_1:
        /*0004*/ 	.word	index@(_Z6warmupv)
        /*0008*/ 	.word	0x00000018


	//----- nvinfo : EIATTR_FRAME_SIZE
	.align		4
.L_2:
        /*000c*/ 	.byte	0x04, 0x11
        /*000e*/ 	.short	(.L_4 - .L_3)
	.align		4
.L_3:
        /*0010*/ 	.word	index@(_Z6warmupv)
        /*0014*/ 	.word	0x00000000


	//----- nvinfo : EIATTR_REGCOUNT
	.align		4
.L_4:
        /*0018*/ 	.byte	0x04, 0x2f
        /*001a*/ 	.short	(.L_6 - .L_5)
	.align		4
.L_5:
        /*001c*/ 	.word	index@(_Z6cubic1ffffPKfPfi)
        /*0020*/ 	.word	0x00000016


	//----- nvinfo : EIATTR_FRAME_SIZE
	.align		4
.L_6:
        /*0024*/ 	.byte	0x04, 0x11
        /*0026*/ 	.short	(.L_8 - .L_7)
	.align		4
.L_7:
        /*0028*/ 	.word	index@(_Z6cubic1ffffPKfPfi)
        /*002c*/ 	.word	0x00000000


	//----- nvinfo : EIATTR_REGCOUNT
	.align		4
.L_8:
        /*0030*/ 	.byte	0x04, 0x2f
        /*0032*/ 	.short	(.L_10 - .L_9)
	.align		4
.L_9:
        /*0034*/ 	.word	index@(_Z5cubicffffPKfPfi)
        /*0038*/ 	.word	0x00000016


	//----- nvinfo : EIATTR_FRAME_SIZE
	.align		4
.L_10:
        /*003c*/ 	.byte	0x04, 0x11
        /*003e*/ 	.short	(.L_12 - .L_11)
	.align		4
.L_11:
        /*0040*/ 	.word	index@(_Z5cubicffffPKfPfi)
        /*0044*/ 	.word	0x00000000


	//----- nvinfo : EIATTR_MIN_STACK_SIZE
	.align		4
.L_12:
        /*0048*/ 	.byte	0x04, 0x12
        /*004a*/ 	.short	(.L_14 - .L_13)
	.align		4
.L_13:
        /*004c*/ 	.word	index@(_Z5cubicffffPKfPfi)
        /*0050*/ 	.word	0x00000000


	//----- nvinfo : EIATTR_MIN_STACK_SIZE
	.align		4
.L_14:
        /*0054*/ 	.byte	0x04, 0x12
        /*0056*/ 	.short	(.L_16 - .L_15)
	.align		4
.L_15:
        /*0058*/ 	.word	index@(_Z6cubic1ffffPKfPfi)
        /*005c*/ 	.word	0x00000000


	//----- nvinfo : EIATTR_MIN_STACK_SIZE
	.align		4
.L_16:
        /*0060*/ 	.byte	0x04, 0x12
        /*0062*/ 	.short	(.L_18 - .L_17)
	.align		4
.L_17:
        /*0064*/ 	.word	index@(_Z6warmupv)
        /*0068*/ 	.word	0x00000000
.L_18:


//--------------------- .nv.compat                --------------------------
	.section	.nv.compat,"",@"SHT_CUDA_COMPAT_INFO"
	.align	4
        /*0000*/ 	.byte	0x02, 0x09, 0x00, 0x00, 0x02, 0x02, 0x01, 0x00, 0x02, 0x05, 0x05, 0x00, 0x03, 0x07, 0x01, 0x01
        /*0010*/ 	.byte	0x02, 0x03, 0x00, 0x00, 0x02, 0x06, 0x01, 0x00, 0x04, 0x0b, 0x08, 0x00, 0x09, 0x00, 0x00, 0x00
        /*0020*/ 	.byte	0x00, 0x00, 0x00, 0x00


//--------------------- .nv.info._Z5cubicffffPKfPfi --------------------------
	.section	.nv.info._Z5cubicffffPKfPfi,"",@"SHT_CUDA_INFO"
	.sectionflags	@""
	.align	4


	//----- nvinfo : EIATTR_CUDA_API_VERSION
	.align		4
        /*0000*/ 	.byte	0x04, 0x37
        /*0002*/ 	.short	(.L_20 - .L_19)
.L_19:
        /*0004*/ 	.word	0x00000082


	//----- nvinfo : EIATTR_KPARAM_INFO
	.align		4
.L_20:
        /*0008*/ 	.byte	0x04, 0x17
        /*000a*/ 	.short	(.L_22 - .L_21)
.L_21:
        /*000c*/ 	.word	0x00000000
        /*0010*/ 	.short	0x0006
        /*0012*/ 	.short	0x0020
        /*0014*/ 	.byte	0x00, 0xf0, 0x11, 0x00


	//----- nvinfo : EIATTR_KPARAM_INFO
	.align		4
.L_22:
        /*0018*/ 	.byte	0x04, 0x17
        /*001a*/ 	.short	(.L_24 - .L_23)
.L_23:
        /*001c*/ 	.word	0x00000000
        /*0020*/ 	.short	0x0005
        /*0022*/ 	.short	0x0018
        /*0024*/ 	.byte	0x00, 0xf5, 0x21, 0x00


	//----- nvinfo : EIATTR_KPARAM_INFO
	.align		4
.L_24:
        /*0028*/ 	.byte	0x04, 0x17
        /*002a*/ 	.short	(.L_26 - .L_25)
.L_25:
        /*002c*/ 	.word	0x00000000
        /*0030*/ 	.short	0x0004
        /*0032*/ 	.short	0x0010
        /*0034*/ 	.byte	0x00, 0xf5, 0x21, 0x00


	//----- nvinfo : EIATTR_KPARAM_INFO
	.align		4
.L_26:
        /*0038*/ 	.byte	0x04, 0x17
        /*003a*/ 	.short	(.L_28 - .L_27)
.L_27:
        /*003c*/ 	.word	0x00000000
        /*0040*/ 	.short	0x0003
        /*0042*/ 	.short	0x000c
        /*0044*/ 	.byte	0x00, 0xf0, 0x11, 0x00


	//----- nvinfo : EIATTR_KPARAM_INFO
	.align		4
.L_28:
        /*0048*/ 	.byte	0x04, 0x17
        /*004a*/ 	.short	(.L_30 - .L_29)
.L_29:
        /*004c*/ 	.word	0x00000000
        /*0050*/ 	.short	0x0002
        /*0052*/ 	.short	0x0008
        /*0054*/ 	.byte	0x00, 0xf0, 0x11, 0x00


	//----- nvinfo : EIATTR_KPARAM_INFO
	.align		4
.L_30:
        /*0058*/ 	.byte	0x04, 0x17
        /*005a*/ 	.short	(.L_32 - .L_31)
.L_31:
        /*005c*/ 	.word	0x00000000
        /*0060*/ 	.short	0x0001
        /*0062*/ 	.short	0x0004
        /*0064*/ 	.byte	0x00, 0xf0, 0x11, 0x00


	//----- nvinfo : EIATTR_KPARAM_INFO
	.align		4
.L_32:
        /*0068*/ 	.byte	0x04, 0x17
        /*006a*/ 	.short	(.L_34 - .L_33)
.L_33:
        /*006c*/ 	.word	0x00000000
        /*0070*/ 	.short	0x0000
        /*0072*/ 	.short	0x0000
        /*0074*/ 	.byte	0x00, 0xf0, 0x11, 0x00


	//----- nvinfo : EIATTR_SPARSE_MMA_MASK
	.align		4
.L_34:
        /*0078*/ 	.byte	0x03, 0x50
        /*007a*/ 	.short	0x0000


	//----- nvinfo : EIATTR_MAXREG_COUNT
	.align		4
        /*007c*/ 	.byte	0x03, 0x1b
        /*007e*/ 	.short	0x00ff


	//----- nvinfo : EIATTR_MERCURY_ISA_VERSION
	.align		4
        /*0080*/ 	.byte	0x03, 0x5f
        /*0082*/ 	.short	0x0101


	//----- nvinfo : EIATTR_VRC_CTA_INIT_COUNT
	.align		4
        /*0084*/ 	.byte	0x02, 0x4a
	.zero		1
	.zero		1


	//----- nvinfo : EIATTR_EXIT_INSTR_OFFSETS
	.align		4
        /*0088*/ 	.byte	0x04, 0x1c
        /*008a*/ 	.short	(.L_36 - .L_35)


	//   ....[0]....
.L_35:
        /*008c*/ 	.word	0x00000340


	//   ....[1]....
        /*0090*/ 	.word	0x000006c0


	//   ....[2]....
        /*0094*/ 	.word	0x000009c0


	//----- nvinfo : EIATTR_CRS_STACK_SIZE
	.align		4
.L_36:
        /*0098*/ 	.byte	0x04, 0x1e
        /*009a*/ 	.short	(.L_38 - .L_37)
.L_37:
        /*009c*/ 	.word	0x00000000


	//----- nvinfo : EIATTR_CBANK_PARAM_SIZE
	.align		4
.L_38:
        /*00a0*/ 	.byte	0x03, 0x19
        /*00a2*/ 	.short	0x0024


	//----- nvinfo : EIATTR_PARAM_CBANK
	.align		4
        /*00a4*/ 	.byte	0x04, 0x0a
        /*00a6*/ 	.short	(.L_40 - .L_39)
	.align		4
.L_39:
        /*00a8*/ 	.word	index@(.nv.constant0._Z5cubicffffPKfPfi)
        /*00ac*/ 	.short	0x0380
        /*00ae*/ 	.short	0x0024


	//----- nvinfo : EIATTR_SW_WAR
	.align		4
.L_40:
        /*00b0*/ 	.byte	0x04, 0x36
        /*00b2*/ 	.short	(.L_42 - .L_41)
.L_41:
        /*00b4*/ 	.word	0x00000008
.L_42:


//--------------------- .nv.info._Z6cubic1ffffPKfPfi --------------------------
	.section	.nv.info._Z6cubic1ffffPKfPfi,"",@"SHT_CUDA_INFO"
	.sectionflags	@""
	.align	4


	//----- nvinfo : EIATTR_CUDA_API_VERSION
	.align		4
        /*0000*/ 	.byte	0x04, 0x37
        /*0002*/ 	.short	(.L_44 - .L_43)
.L_43:
        /*0004*/ 	.word	0x00000082


	//----- nvinfo : EIATTR_KPARAM_INFO
	.align		4
.L_44:
        /*0008*/ 	.byte	0x04, 0x17
        /*000a*/ 	.short	(.L_46 - .L_45)
.L_45:
        /*000c*/ 	.word	0x00000000
        /*0010*/ 	.short	0x0006
        /*0012*/ 	.short	0x0020
        /*0014*/ 	.byte	0x00, 0xf0, 0x11, 0x00


	//----- nvinfo : EIATTR_KPARAM_INFO
	.align		4
.L_46:
        /*0018*/ 	.byte	0x04, 0x17
        /*001a*/ 	.short	(.L_48 - .L_47)
.L_47:
        /*001c*/ 	.word	0x00000000
        /*0020*/ 	.short	0x0005
        /*0022*/ 	.short	0x0018
        /*0024*/ 	.byte	0x00, 0xf5, 0x21, 0x00


	//----- nvinfo : EIATTR_KPARAM_INFO
	.align		4
.L_48:
        /*0028*/ 	.byte	0x04, 0x17
        /*002a*/ 	.short	(.L_50 - .L_49)
.L_49:
        /*002c*/ 	.word	0x00000000
        /*0030*/ 	.short	0x0004
        /*0032*/ 	.short	0x0010
        /*0034*/ 	.byte	0x00, 0xf5, 0x21, 0x00


	//----- nvinfo : EIATTR_KPARAM_INFO
	.align		4
.L_50:
        /*0038*/ 	.byte	0x04, 0x17
        /*003a*/ 	.short	(.L_52 - .L_51)
.L_51:
        /*003c*/ 	.word	0x00000000
        /*0040*/ 	.short	0x0003
        /*0042*/ 	.short	0x000c
        /*0044*/ 	.byte	0x00, 0xf0, 0x11, 0x00


	//----- nvinfo : EIATTR_KPARAM_INFO
	.align		4
.L_52:
        /*0048*/ 	.byte	0x04, 0x17
        /*004a*/ 	.short	(.L_54 - .L_53)
.L_53:
        /*004c*/ 	.word	0x00000000
        /*0050*/ 	.short	0x0002
        /*0052*/ 	.short	0x0008
        /*0054*/ 	.byte	0x00, 0xf0, 0x11, 0x00


	//----- nvinfo : EIATTR_KPARAM_INFO
	.align		4
.L_54:
        /*0058*/ 	.byte	0x04, 0x17
        /*005a*/ 	.short	(.L_56 - .L_55)
.L_55:
        /*005c*/ 	.word	0x00000000
        /*0060*/ 	.short	0x0001
        /*0062*/ 	.short	0x0004
        /*0064*/ 	.byte	0x00, 0xf0, 0x11, 0x00


	//----- nvinfo : EIATTR_KPARAM_INFO
	.align		4
.L_56:
        /*0068*/ 	.byte	0x04, 0x17
        /*006a*/ 	.short	(.L_58 - .L_57)
.L_57:
        /*006c*/ 	.word	0x00000000
        /*0070*/ 	.short	0x0000
        /*0072*/ 	.short	0x0000
        /*0074*/ 	.byte	0x00, 0xf0, 0x11, 0x00


	//----- nvinfo : EIATTR_SPARSE_MMA_MASK
	.align		4
.L_58:
        /*0078*/ 	.byte	0x03, 0x50
        /*007a*/ 	.short	0x0000


	//----- nvinfo : EIATTR_MAXREG_COUNT
	.align		4
        /*007c*/ 	.byte	0x03, 0x1b
        /*007e*/ 	.short	0x00ff


	//----- nvinfo : EIATTR_MERCURY_ISA_VERSION
	.align		4
        /*0080*/ 	.byte	0x03, 0x5f
        /*0082*/ 	.short	0x0101


	//----- nvinfo : EIATTR_VRC_CTA_INIT_COUNT
	.align		4
        /*0084*/ 	.byte	0x02, 0x4a
	.zero		1
	.zero		1


	//----- nvinfo : EIATTR_EXIT_INSTR_OFFSETS
	.align		4
        /*0088*/ 	.byte	0x04, 0x1c
        /*008a*/ 	.short	(.L_60 - .L_59)


	//   ....[0]....
.L_59:
        /*008c*/ 	.word	0x00000090


	//   ....[1]....
        /*0090*/ 	.word	0x00000410


	//   ....[2]....
        /*0094*/ 	.word	0x00000710


	//----- nvinfo : EIATTR_CRS_STACK_SIZE
	.align		4
.L_60:
        /*0098*/ 	.byte	0x04, 0x1e
        /*009a*/ 	.short	(.L_62 - .L_61)
.L_61:
        /*009c*/ 	.word	0x00000000


	//----- nvinfo : EIATTR_CBANK_PARAM_SIZE
	.align		4
.L_62:
        /*00a0*/ 	.byte	0x03, 0x19
        /*00a2*/ 	.short	0x0024


	//----- nvinfo : EIATTR_PARAM_CBANK
	.align		4
        /*00a4*/ 	.byte	0x04, 0x0a
        /*00a6*/ 	.short	(.L_64 - .L_63)
	.align		4
.L_63:
        /*00a8*/ 	.word	index@(.nv.constant0._Z6cubic1ffffPKfPfi)
        /*00ac*/ 	.short	0x0380
        /*00ae*/ 	.short	0x0024


	//----- nvinfo : EIATTR_SW_WAR
	.align		4
.L_64:
        /*00b0*/ 	.byte	0x04, 0x36
        /*00b2*/ 	.short	(.L_66 - .L_65)
.L_65:
        /*00b4*/ 	.word	0x00000008
.L_66:


//--------------------- .nv.info._Z6warmupv       --------------------------
	.section	.nv.info._Z6warmupv,"",@"SHT_CUDA_INFO"
	.sectionflags	@""
	.align	4


	//----- nvinfo : EIATTR_CUDA_API_VERSION
	.align		4
        /*0000*/ 	.byte	0x04, 0x37
        /*0002*/ 	.short	(.L_68 - .L_67)
.L_67:
        /*0004*/ 	.word	0x00000082


	//----- nvinfo : EIATTR_SPARSE_MMA_MASK
	.align		4
.L_68:
        /*0008*/ 	.byte	0x03, 0x50
        /*000a*/ 	.short	0x0000


	//----- nvinfo : EIATTR_MAXREG_COUNT
	.align		4
        /*000c*/ 	.byte	0x03, 0x1b
        /*000e*/ 	.short	0x00ff


	//----- nvinfo : EIATTR_EXTERNS
	.align		4
        /*0010*/ 	.byte	0x04, 0x0f
        /*0012*/ 	.short	(.L_70 - .L_69)


	//   ....[0]....
	.align		4
.L_69:
        /*0014*/ 	.word	index@(vprintf)


	//----- nvinfo : EIATTR_MERCURY_ISA_VERSION
	.align		4
.L_70:
        /*0018*/ 	.byte	0x03, 0x5f
        /*001a*/ 	.short	0x0101


	//----- nvinfo : EIATTR_VRC_CTA_INIT_COUNT
	.align		4
        /*001c*/ 	.byte	0x02, 0x4a
	.zero		1
	.zero		1


	//----- nvinfo : EIATTR_SYSCALL_OFFSETS
	.align		4
        /*0020*/ 	.byte	0x04, 0x46
        /*0022*/ 	.short	(.L_72 - .L_71)


	//   ....[0]....
.L_71:
        /*0024*/ 	.word	0x000000e0


	//----- nvinfo : EIATTR_EXIT_INSTR_OFFSETS
	.align		4
.L_72:
        /*0028*/ 	.byte	0x04, 0x1c
        /*002a*/ 	.short	(.L_74 - .L_73)


	//   ....[0]....
.L_73:
        /*002c*/ 	.word	0x00000060


	//   ....[1]....
        /*0030*/ 	.word	0x000000f0


	//----- nvinfo : EIATTR_CRS_STACK_SIZE
	.align		4
.L_74:
        /*0034*/ 	.byte	0x04, 0x1e
        /*0036*/ 	.short	(.L_76 - .L_75)
.L_75:
        /*0038*/ 	.word	0x00000000


	//----- nvinfo : EIATTR_SW_WAR
	.align		4
.L_76:
        /*003c*/ 	.byte	0x04, 0x36
        /*003e*/ 	.short	(.L_78 - .L_77)
.L_77:
        /*0040*/ 	.word	0x00000008
.L_78:


//--------------------- .nv.callgraph             --------------------------
	.section	.nv.callgraph,"",@"SHT_CUDA_CALLGRAPH"
	.align	4
	.sectionentsize	8
	.align		4
        /*0000*/ 	.word	0x00000000
	.align		4
        /*0004*/ 	.word	0xffffffff
	.align		4
        /*0008*/ 	.word	index@(_Z6warmupv)
	.align		4
        /*000c*/ 	.word	index@(vprintf)
	.align		4
        /*0010*/ 	.word	0x00000000
	.align		4
        /*0014*/ 	.word	0xfffffffe
	.align		4
        /*0018*/ 	.word	0x00000000
	.align		4
        /*001c*/ 	.word	0xfffffffd
	.align		4
        /*0020*/ 	.word	0x00000000
	.align		4
        /*0024*/ 	.word	0xfffffffc


//--------------------- .nv.constant4             --------------------------
	.section	.nv.constant4,"a",@progbits
	.align	8
	.align		8
.nv.constant4:
        /*0000*/ 	.dword	$str
	.align		8
        /*0008*/ 	.dword	vprintf


//--------------------- .text._Z5cubicffffPKfPfi  --------------------------
	.section	.text._Z5cubicffffPKfPfi,"ax",@progbits
	.align	128
        .global         _Z5cubicffffPKfPfi
        .type           _Z5cubicffffPKfPfi,@function
        .size           _Z5cubicffffPKfPfi,(.L_x_15 - _Z5cubicffffPKfPfi)
        .other          _Z5cubicffffPKfPfi,@"STO_CUDA_ENTRY STV_DEFAULT"
_Z5cubicffffPKfPfi:
.text._Z5cubicffffPKfPfi:
[----:B------:R-:W-:Y:S01]  /*0000*/  LDC R1, c[0x0][0x37c] ;  /* 0x0000df00ff017b82 */ /* 0x000fe20000000800 */
[----:B------:R-:W0:Y:S01]  /*0010*/  S2R R11, SR_TID.X ;  /* 0x00000000000b7919 */ /* 0x000e220000002100 */
[----:B------:R-:W1:Y:S06]  /*0020*/  LDCU UR9, c[0x0][0x3a0] ;  /* 0x00007400ff0977ac */ /* 0x000e6c0008000800 */
[----:B------:R-:W0:Y:S01]  /*0030*/  S2UR UR5, SR_CTAID.X ;  /* 0x00000000000579c3 */ /* 0x000e220000002500 */
[----:B------:R-:W-:Y:S01]  /*0040*/  BSSY.RECONVERGENT B0, `(.L_x_0) ;  /* 0x000002f000007945 */ /* 0x000fe20003800200 */
[----:B------:R-:W2:Y:S01]  /*0050*/  LDCU.64 UR6, c[0x0][0x358] ;  /* 0x00006b00ff0677ac */ /* 0x000ea20008000a00 */
[----:B------:R-:W3:Y:S05]  /*0060*/  LDCU.128 UR12, c[0x0][0x380] ;  /* 0x00007000ff0c77ac */ /* 0x000eea0008000c00 */
[----:B------:R-:W0:Y:S01]  /*0070*/  LDC R0, c[0x0][0x360] ;  /* 0x0000d800ff007b82 */ /* 0x000e220000000800 */
[----:B------:R-:W4:Y:S01]  /*0080*/  LDCU UR8, c[0x0][0x370] ;  /* 0x00006e00ff0877ac */ /* 0x000f220008000800 */
[----:B-1----:R-:W-:-:S04]  /*0090*/  USHF.R.S32.HI UR4, URZ, 0x1f, UR9 ;  /* 0x0000001fff047899 */ /* 0x002fc80008011409 */
[----:B------:R-:W-:-:S04]  /*00a0*/  ULEA.HI UR4, UR4, UR9, URZ, 0x2 ;  /* 0x0000000904047291 */ /* 0x000fc8000f8f10ff */
[----:B------:R-:W-:Y:S01]  /*00b0*/  USHF.R.S32.HI UR4, URZ, 0x2, UR4 ;  /* 0x00000002ff047899 */ /* 0x000fe20008011404 */
[C---:B0-----:R-:W-:Y:S02]  /*00c0*/  IMAD R11, R0.reuse, UR5, R11 ;  /* 0x00000005000b7c24 */ /* 0x041fe4000f8e020b */
[----:B----4-:R-:W-:-:S03]  /*00d0*/  IMAD R0, R0, UR8, RZ ;  /* 0x0000000800007c24 */ /* 0x010fc6000f8e02ff */
[C---:B------:R-:W-:Y:S02]  /*00e0*/  ISETP.GE.AND P0, PT, R11.reuse, UR4, PT ;  /* 0x000000040b007c0c */ /* 0x040fe4000bf06270 */
[----:B------:R-:W-:-:S04]  /*00f0*/  IADD3 R10, PT, PT, R11, UR4, RZ ;  /* 0x000000040b0a7c10 */ /* 0x000fc8000fffe0ff */
[----:B------:R-:W-:-:S07]  /*0100*/  ISETP.GE.AND P1, PT, R10, UR9, PT ;  /* 0x000000090a007c0c */ /* 0x000fce000bf26270 */
[----:B--23--:R-:W-:Y:S06]  /*0110*/  @P0 BRA `(.L_x_1) ;  /* 0x0000000000840947 */ /* 0x00cfec0003800000 */
[----:B------:R-:W0:Y:S08]  /*0120*/  LDC.64 R2, c[0x0][0x390] ;  /* 0x0000e400ff027b82 */ /* 0x000e300000000a00 */
[----:B------:R-:W1:Y:S02]  /*0130*/  LDC.64 R8, c[0x0][0x398] ;  /* 0x0000e600ff087b82 */ /* 0x000e640000000a00 */
.L_x_2:
[----:B0-2---:R-:W-:-:S06]  /*0140*/  IMAD.WIDE R4, R11, 0x10, R2 ;  /* 0x000000100b047825 */ /* 0x005fcc00078e0202 */
[----:B------:R-:W2:Y:S02]  /*0150*/  LDG.E.128 R4, desc[UR6][R4.64] ;  /* 0x0000000604047981 */ /* 0x000ea4000c1e1d00 */
[----:B--2---:R-:W-:Y:S01]  /*0160*/  FMUL R15, R4, UR13 ;  /* 0x0000000d040f7c20 */ /* 0x004fe20008400000 */
[----:B------:R-:W-:Y:S01]  /*0170*/  FMUL R14, R5, UR13 ;  /* 0x0000000d050e7c20 */ /* 0x000fe20008400000 */
[----:B------:R-:W-:Y:S01]  /*0180*/  FMUL R19, R6, UR13 ;  /* 0x0000000d06137c20 */ /* 0x000fe20008400000 */
[----:B------:R-:W-:Y:S01]  /*0190*/  FMUL R18, R7, UR13 ;  /* 0x0000000d07127c20 */ /* 0x000fe20008400000 */
[----:B------:R-:W-:Y:S01]  /*01a0*/  FMUL R13, R4, UR12 ;  /* 0x0000000c040d7c20 */ /* 0x000fe20008400000 */
[----:B------:R-:W-:Y:S01]  /*01b0*/  FMUL R12, R5, UR12 ;  /* 0x0000000c050c7c20 */ /* 0x000fe20008400000 */
[----:B------:R-:W-:Y:S01]  /*01c0*/  FMUL R17, R6, UR12 ;  /* 0x0000000c06117c20 */ /* 0x000fe20008400000 */
[----:B------:R-:W-:Y:S01]  /*01d0*/  FMUL R16, R7, UR12 ;  /* 0x0000000c07107c20 */ /* 0x000fe20008400000 */
[----:B------:R-:W-:Y:S01]  /*01e0*/  FMUL R15, R4, R15 ;  /* 0x0000000f040f7220 */ /* 0x000fe20000400000 */
[----:B------:R-:W-:Y:S01]  /*01f0*/  FMUL R14, R5, R14 ;  /* 0x0000000e050e7220 */ /* 0x000fe20000400000 */
[----:B------:R-:W-:Y:S01]  /*0200*/  FMUL R19, R6, R19 ;  /* 0x0000001306137220 */ /* 0x000fe20000400000 */
[----:B------:R-:W-:Y:S01]  /*0210*/  FMUL R18, R7, R18 ;  /* 0x0000001207127220 */ /* 0x000fe20000400000 */
[----:B------:R-:W-:Y:S01]  /*0220*/  FFMA R13, R4, R13, R15 ;  /* 0x0000000d040d7223 */ /* 0x000fe2000000000f */
[----:B------:R-:W-:Y:S01]  /*0230*/  FFMA R12, R5, R12, R14 ;  /* 0x0000000c050c7223 */ /* 0x000fe2000000000e */
[----:B------:R-:W-:Y:S01]  /*0240*/  FFMA R17, R6, R17, R19 ;  /* 0x0000001106117223 */ /* 0x000fe20000000013 */
[----:B------:R-:W-:Y:S01]  /*0250*/  FFMA R16, R7, R16, R18 ;  /* 0x0000001007107223 */ /* 0x000fe20000000012 */
[----:B------:R-:W-:Y:S01]  /*0260*/  FFMA R4, R4, UR14, R13 ;  /* 0x0000000e04047c23 */ /* 0x000fe2000800000d */
[----:B------:R-:W-:Y:S01]  /*0270*/  FFMA R5, R5, UR14, R12 ;  /* 0x0000000e05057c23 */ /* 0x000fe2000800000c */
[----:B------:R-:W-:Y:S01]  /*0280*/  FFMA R6, R6, UR14, R17 ;  /* 0x0000000e06067c23 */ /* 0x000fe20008000011 */
[----:B------:R-:W-:Y:S01]  /*0290*/  FFMA R7, R7, UR14, R16 ;  /* 0x0000000e07077c23 */ /* 0x000fe20008000010 */
[----:B-1----:R-:W-:-:S04]  /*02a0*/  IMAD.WIDE R12, R11, 0x10, R8 ;  /* 0x000000100b0c7825 */ /* 0x002fc800078e0208 */
[----:B------:R-:W-:Y:S01]  /*02b0*/  FADD R4, R4, UR15 ;  /* 0x0000000f04047e21 */ /* 0x000fe20008000000 */
[----:B------:R-:W-:Y:S01]  /*02c0*/  FADD R5, R5, UR15 ;  /* 0x0000000f05057e21 */ /* 0x000fe20008000000 */
[----:B------:R-:W-:Y:S01]  /*02d0*/  FADD R6, R6, UR15 ;  /* 0x0000000f06067e21 */ /* 0x000fe20008000000 */
[----:B------:R-:W-:Y:S01]  /*02e0*/  FADD R7, R7, UR15 ;  /* 0x0000000f07077e21 */ /* 0x000fe20008000000 */
[----:B------:R-:W-:-:S04]  /*02f0*/  IADD3 R11, PT, PT, R0, R11, RZ ;  /* 0x0000000b000b7210 */ /* 0x000fc80007ffe0ff */
[----:B------:R2:W-:Y:S01]  /*0300*/  STG.E.128 desc[UR6][R12.64], R4 ;  /* 0x000000040c007986 */ /* 0x0005e2000c101d06 */
[----:B------:R-:W-:-:S13]  /*0310*/  ISETP.GE.AND P0, PT, R11, UR4, PT ;  /* 0x000000040b007c0c */ /* 0x000fda000bf06270 */
[----:B------:R-:W-:Y:S05]  /*0320*/  @!P0 BRA `(.L_x_2) ;  /* 0xfffffffc00848947 */ /* 0x000fea000383ffff */
.L_x_1:
[----:B------:R-:W-:Y:S05]  /*0330*/  BSYNC.RECONVERGENT B0 ;  /* 0x0000000000007941 */ /* 0x000fea0003800200 */
.L_x_0:
[----:B------:R-:W-:Y:S05]  /*0340*/  @P1 EXIT ;  /* 0x000000000000194d */ /* 0x000fea0003800000 */
[----:B------:R-:W0:Y:S01]  /*0350*/  I2F.U32.RP R8, R0 ;  /* 0x0000000000087306 */ /* 0x000e220000209000 */
[----:B--2---:R-:W-:Y:S01]  /*0360*/  MOV R7, R10 ;  /* 0x0000000a00077202 */ /* 0x004fe20000000f00 */
[----:B------:R-:W1:Y:S01]  /*0370*/  LDCU.128 UR16, c[0x0][0x380] ;  /* 0x00007000ff1077ac */ /* 0x000e620008000c00 */
[----:B------:R-:W-:Y:S01]  /*0380*/  IADD3 R9, PT, PT, RZ, -R0, RZ ;  /* 0x80000000ff097210 */ /* 0x000fe20007ffe0ff */
[----:B------:R-:W-:Y:S01]  /*0390*/  BSSY.RECONVERGENT B0, `(.L_x_3) ;  /* 0x0000032000007945 */ /* 0x000fe20003800200 */
[C---:B------:R-:W-:Y:S01]  /*03a0*/  IADD3 R4, PT, PT, R0.reuse, R7, RZ ;  /* 0x0000000700047210 */ /* 0x040fe20007ffe0ff */
[----:B------:R-:W2:Y:S01]  /*03b0*/  LDCU.128 UR12, c[0x0][0x380] ;  /* 0x00007000ff0c77ac */ /* 0x000ea20008000c00 */
[----:B------:R-:W-:Y:S02]  /*03c0*/  ISETP.NE.U32.AND P2, PT, R0, RZ, PT ;  /* 0x000000ff0000720c */ /* 0x000fe40003f45070 */
[C---:B------:R-:W-:Y:S02]  /*03d0*/  ISETP.GE.AND P0, PT, R4.reuse, UR9, PT ;  /* 0x0000000904007c0c */ /* 0x040fe4000bf06270 */
[----:B------:R-:W-:-:S02]  /*03e0*/  VIMNMX R5, PT, PT, R4, UR9, !PT ;  /* 0x0000000904057c48 */ /* 0x000fc4000ffe0100 */
[----:B------:R-:W-:Y:S01]  /*03f0*/  SEL R6, RZ, 0x1, P0 ;  /* 0x00000001ff067807 */ /* 0x000fe20000000000 */
[----:B0-----:R-:W0:Y:S03]  /*0400*/  MUFU.RCP R8, R8 ;  /* 0x0000000800087308 */ /* 0x001e260000001000 */
[----:B------:R-:W-:Y:S02]  /*0410*/  IADD3 R5, PT, PT, R5, -R4, -R6 ;  /* 0x8000000405057210 */ /* 0x000fe40007ffe806 */
[----:B0-----:R-:W-:-:S04]  /*0420*/  IADD3 R2, PT, PT, R8, 0xffffffe, RZ ;  /* 0x0ffffffe08027810 */ /* 0x001fc80007ffe0ff */
[----:B------:R0:W3:Y:S02]  /*0430*/  F2I.FTZ.U32.TRUNC.NTZ R3, R2 ;  /* 0x0000000200037305 */ /* 0x0000e4000021f000 */
[----:B0-----:R-:W-:Y:S02]  /*0440*/  HFMA2 R2, -RZ, RZ, 0, 0 ;  /* 0x00000000ff027431 */ /* 0x001fe400000001ff */
[----:B---3--:R-:W-:-:S04]  /*0450*/  IMAD R9, R9, R3, RZ ;  /* 0x0000000309097224 */ /* 0x008fc800078e02ff */
[----:B------:R-:W-:-:S06]  /*0460*/  IMAD.HI.U32 R8, R3, R9, R2 ;  /* 0x0000000903087227 */ /* 0x000fcc00078e0002 */
[----:B------:R-:W-:-:S05]  /*0470*/  IMAD.HI.U32 R9, R8, R5, RZ ;  /* 0x0000000508097227 */ /* 0x000fca00078e00ff */
[----:B------:R-:W-:-:S05]  /*0480*/  IADD3 R2, PT, PT, -R9, RZ, RZ ;  /* 0x000000ff09027210 */ /* 0x000fca0007ffe1ff */
[----:B------:R-:W-:Y:S02]  /*0490*/  IMAD R5, R0, R2, R5 ;  /* 0x0000000200057224 */ /* 0x000fe400078e0205 */
[----:B------:R-:W0:Y:S03]  /*04a0*/  LDC.64 R2, c[0x0][0x398] ;  /* 0x0000e600ff027b82 */ /* 0x000e260000000a00 */
[----:B------:R-:W-:-:S13]  /*04b0*/  ISETP.GE.U32.AND P0, PT, R5, R0, PT ;  /* 0x000000000500720c */ /* 0x000fda0003f06070 */
[----:B------:R-:W-:Y:S02]  /*04c0*/  @P0 IADD3 R5, PT, PT, -R0, R5, RZ ;  /* 0x0000000500050210 */ /* 0x000fe40007ffe1ff */
[----:B------:R-:W-:Y:S02]  /*04d0*/  @P0 IADD3 R9, PT, PT, R9, 0x1, RZ ;  /* 0x0000000109090810 */ /* 0x000fe40007ffe0ff */
[----:B------:R-:W-:Y:S02]  /*04e0*/  ISETP.GE.U32.AND P1, PT, R5, R0, PT ;  /* 0x000000000500720c */ /* 0x000fe40003f26070 */
[----:B------:R-:W3:Y:S11]  /*04f0*/  LDC.64 R4, c[0x0][0x390] ;  /* 0x0000e400ff047b82 */ /* 0x000ef60000000a00 */
[----:B------:R-:W-:-:S02]  /*0500*/  @P1 IADD3 R9, PT, PT, R9, 0x1, RZ ;  /* 0x0000000109091810 */ /* 0x000fc40007ffe0ff */
[----:B------:R-:W-:-:S04]  /*0510*/  @!P2 LOP3.LUT R9, RZ, R0, RZ, 0x33, !PT ;  /* 0x00000000ff09a212 */ /* 0x000fc800078e33ff */
[----:B------:R-:W-:-:S04]  /*0520*/  IADD3 R6, PT, PT, R6, R9, RZ ;  /* 0x0000000906067210 */ /* 0x000fc80007ffe0ff */
[C---:B------:R-:W-:Y:S02]  /*0530*/  LOP3.LUT R8, R6.reuse, 0x3, RZ, 0xc0, !PT ;  /* 0x0000000306087812 */ /* 0x040fe400078ec0ff */
[----:B------:R-:W-:Y:S02]  /*0540*/  ISETP.GE.U32.AND P1, PT, R6, 0x3, PT ;  /* 0x000000030600780c */ /* 0x000fe40003f26070 */
[----:B------:R-:W-:-:S13]  /*0550*/  ISETP.NE.AND P0, PT, R8, 0x3, PT ;  /* 0x000000030800780c */ /* 0x000fda0003f05270 */
[----:B012---:R-:W-:Y:S05]  /*0560*/  @!P0 BRA `(.L_x_4) ;  /* 0x0000000000508947 */ /* 0x007fea0003800000 */
[----:B------:R-:W0:Y:S01]  /*0570*/  LDC.64 R8, c[0x0][0x390] ;  /* 0x0000e400ff087b82 */ /* 0x000e220000000a00 */
[----:B------:R-:W-:-:S04]  /*0580*/  IADD3 R6, PT, PT, R6, 0x1, RZ ;  /* 0x0000000106067810 */ /* 0x000fc80007ffe0ff */
[----:B------:R-:W-:-:S03]  /*0590*/  LOP3.LUT R6, R6, 0x3, RZ, 0xc0, !PT ;  /* 0x0000000306067812 */ /* 0x000fc600078ec0ff */
[----:B------:R-:W1:Y:S01]  /*05a0*/  LDC.64 R10, c[0x0][0x398] ;  /* 0x0000e600ff0a7b82 */ /* 0x000e620000000a00 */
[----:B------:R-:W-:-:S07]  /*05b0*/  IADD3 R6, PT, PT, -R6, RZ, RZ ;  /* 0x000000ff06067210 */ /* 0x000fce0007ffe1ff */
.L_x_5:
[----:B0-----:R-:W-:-:S06]  /*05c0*/  IMAD.WIDE R14, R7, 0x4, R8 ;  /* 0x00000004070e7825 */ /* 0x001fcc00078e0208 */
[----:B--2---:R-:W2:Y:S01]  /*05d0*/  LDG.E R14, desc[UR6][R14.64] ;  /* 0x000000060e0e7981 */ /* 0x004ea2000c1e1900 */
[----:B------:R-:W-:-:S04]  /*05e0*/  IADD3 R6, PT, PT, R6, 0x1, RZ ;  /* 0x0000000106067810 */ /* 0x000fc80007ffe0ff */
[----:B------:R-:W-:Y:S01]  /*05f0*/  ISETP.NE.AND P0, PT, R6, RZ, PT ;  /* 0x000000ff0600720c */ /* 0x000fe20003f05270 */
[C---:B--2---:R-:W-:Y:S01]  /*0600*/  FMUL R13, R14.reuse, UR12 ;  /* 0x0000000c0e0d7c20 */ /* 0x044fe20008400000 */
[----:B------:R-:W-:-:S03]  /*0610*/  FMUL R12, R14, UR13 ;  /* 0x0000000d0e0c7c20 */ /* 0x000fc60008400000 */
[----:B------:R-:W-:-:S04]  /*0620*/  FMUL R13, R14, R13 ;  /* 0x0000000d0e0d7220 */ /* 0x000fc80000400000 */
[----:B------:R-:W-:-:S04]  /*0630*/  FMUL R13, R14, R13 ;  /* 0x0000000d0e0d7220 */ /* 0x000fc80000400000 */
[----:B------:R-:W-:-:S04]  /*0640*/  FFMA R13, R14, R12, R13 ;  /* 0x0000000c0e0d7223 */ /* 0x000fc8000000000d */
[----:B------:R-:W-:Y:S01]  /*0650*/  FFMA R16, R14, UR14, R13 ;  /* 0x0000000e0e107c23 */ /* 0x000fe2000800000d */
[----:B-1----:R-:W-:Y:S01]  /*0660*/  IMAD.WIDE R12, R7, 0x4, R10 ;  /* 0x00000004070c7825 */ /* 0x002fe200078e020a */
[----:B------:R-:W-:-:S03]  /*0670*/  IADD3 R7, PT, PT, R0, R7, RZ ;  /* 0x0000000700077210 */ /* 0x000fc60007ffe0ff */
[----:B------:R-:W-:-:S05]  /*0680*/  FADD R17, R16, UR15 ;  /* 0x0000000f10117e21 */ /* 0x000fca0008000000 */
[----:B------:R2:W-:Y:S01]  /*0690*/  STG.E desc[UR6][R12.64], R17 ;  /* 0x000000110c007986 */ /* 0x0005e2000c101906 */
[----:B------:R-:W-:Y:S05]  /*06a0*/  @P0 BRA `(.L_x_5) ;  /* 0xfffffffc00c40947 */ /* 0x000fea000383ffff */
.L_x_4:
[----:B------:R-:W-:Y:S05]  /*06b0*/  BSYNC.RECONVERGENT B0 ;  /* 0x0000000000007941 */ /* 0x000fea0003800200 */
.L_x_3:
[----:B------:R-:W-:Y:S05]  /*06c0*/  @!P1 EXIT ;  /* 0x000000000000994d */ /* 0x000fea0003800000 */
.L_x_6:
[----:B0-23--:R-:W-:-:S05]  /*06d0*/  IMAD.WIDE R12, R7, 0x4, R4 ;  /* 0x00000004070c7825 */ /* 0x00dfca00078e0204 */
[----:B------:R-:W2:Y:S01]  /*06e0*/  LDG.E R6, desc[UR6][R12.64] ;  /* 0x000000060c067981 */ /* 0x000ea2000c1e1900 */
[----:B------:R-:W-:-:S04]  /*06f0*/  IMAD.WIDE R10, R0, 0x4, R12 ;  /* 0x00000004000a7825 */ /* 0x000fc800078e020c */
[C---:B--2---:R-:W-:Y:S01]  /*0700*/  FMUL R9, R6.reuse, UR16 ;  /* 0x0000001006097c20 */ /* 0x044fe20008400000 */
[----:B------:R-:W-:-:S03]  /*0710*/  FMUL R8, R6, UR17 ;  /* 0x0000001106087c20 */ /* 0x000fc60008400000 */
[----:B------:R-:W-:-:S04]  /*0720*/  FMUL R9, R6, R9 ;  /* 0x0000000906097220 */ /* 0x000fc80000400000 */
[----:B------:R-:W-:-:S04]  /*0730*/  FMUL R9, R6, R9 ;  /* 0x0000000906097220 */ /* 0x000fc80000400000 */
[----:B------:R-:W-:-:S04]  /*0740*/  FFMA R9, R6, R8, R9 ;  /* 0x0000000806097223 */ /* 0x000fc80000000009 */
[----:B------:R-:W-:Y:S01]  /*0750*/  FFMA R6, R6, UR18, R9 ;  /* 0x0000001206067c23 */ /* 0x000fe20008000009 */
[----:B------:R-:W-:-:S04]  /*0760*/  IMAD.WIDE R8, R7, 0x4, R2 ;  /* 0x0000000407087825 */ /* 0x000fc800078e0202 */
[----:B------:R-:W-:-:S05]  /*0770*/  FADD R17, R6, UR19 ;  /* 0x0000001306117e21 */ /* 0x000fca0008000000 */
[----:B------:R0:W-:Y:S04]  /*0780*/  STG.E desc[UR6][R8.64], R17 ;  /* 0x0000001108007986 */ /* 0x0001e8000c101906 */
        /* <DEDUP_REMOVED lines=11> */
[----:B------:R-:W0:Y:S01]  /*0840*/  LDG.E R6, desc[UR6][R14.64] ;  /* 0x000000060e067981 */ /* 0x000e22000c1e1900 */
[----:B------:R-:W-:-:S04]  /*0850*/  IMAD.WIDE R10, R0, 0x4, R14 ;  /* 0x00000004000a7825 */ /* 0x000fc800078e020e */
[C---:B0-----:R-:W-:Y:S01]  /*0860*/  FMUL R9, R6.reuse, UR16 ;  /* 0x0000001006097c20 */ /* 0x041fe20008400000 */
        /* <DEDUP_REMOVED lines=8> */
[----:B------:R-:W1:Y:S01]  /*08f0*/  LDG.E R10, desc[UR6][R10.64] ;  /* 0x000000060a0a7981 */ /* 0x000e62000c1e1900 */
[----:B------:R-:W-:-:S04]  /*0900*/  LEA R7, R0, R7, 0x2 ;  /* 0x0000000700077211 */ /* 0x000fc800078e10ff */
[----:B------:R-:W-:Y:S01]  /*0910*/  ISETP.GE.AND P0, PT, R7, UR9, PT ;  /* 0x0000000907007c0c */ /* 0x000fe2000bf06270 */
[C---:B-1----:R-:W-:Y:S01]  /*0920*/  FMUL R13, R10.reuse, UR16 ;  /* 0x000000100a0d7c20 */ /* 0x042fe20008400000 */
[----:B------:R-:W-:-:S03]  /*0930*/  FMUL R6, R10, UR17 ;  /* 0x000000110a067c20 */ /* 0x000fc60008400000 */
[----:B------:R-:W-:-:S04]  /*0940*/  FMUL R13, R10, R13 ;  /* 0x0000000d0a0d7220 */ /* 0x000fc80000400000 */
[----:B------:R-:W-:-:S04]  /*0950*/  FMUL R13, R10, R13 ;  /* 0x0000000d0a0d7220 */ /* 0x000fc80000400000 */
[----:B------:R-:W-:-:S04]  /*0960*/  FFMA R13, R10, R6, R13 ;  /* 0x000000060a0d7223 */ /* 0x000fc8000000000d */
[----:B------:R-:W-:Y:S01]  /*0970*/  FFMA R6, R10, UR18, R13 ;  /* 0x000000120a067c23 */ /* 0x000fe2000800000d */
[----:B------:R-:W-:-:S04]  /*0980*/  IMAD.WIDE R12, R0, 0x4, R8 ;  /* 0x00000004000c7825 */ /* 0x000fc800078e0208 */
[----:B------:R-:W-:-:S05]  /*0990*/  FADD R15, R6, UR19 ;  /* 0x00000013060f7e21 */ /* 0x000fca0008000000 */
[----:B------:R0:W-:Y:S01]  /*09a0*/  STG.E desc[UR6][R12.64], R15 ;  /* 0x0000000f0c007986 */ /* 0x0001e2000c101906 */
[----:B------:R-:W-:Y:S05]  /*09b0*/  @!P0 BRA `(.L_x_6) ;  /* 0xfffffffc00448947 */ /* 0x000fea000383ffff */
[----:B------:R-:W-:Y:S05]  /*09c0*/  EXIT ;  /* 0x000000000000794d */ /* 0x000fea0003800000 */
.L_x_7:
[----:B------:R-:W-:-:S00]  /*09d0*/  BRA `(.L_x_7) ;  /* 0xfffffffc00fc7947 */ /* 0x000fc0000383ffff */
[----:B------:R-:W-:-:S00]  /*09e0*/  NOP ;  /* 0x0000000000007918 */ /* 0x000fc00000000000 */
        /* <DEDUP_REMOVED lines=9> */
.L_x_15:


//--------------------- .text._Z6cubic1ffffPKfPfi --------------------------
	.section	.text._Z6cubic1ffffPKfPfi,"ax",@progbits
	.align	128
        .global         _Z6cubic1ffffPKfPfi
        .type           _Z6cubic1ffffPKfPfi,@function
        .size           _Z6cubic1ffffPKfPfi,(.L_x_16 - _Z6cubic1ffffPKfPfi)
        .other          _Z6cubic1ffffPKfPfi,@"STO_CUDA_ENTRY STV_DEFAULT"
_Z6cubic1ffffPKfPfi:
.text._Z6cubic1ffffPKfPfi:
[----:B------:R-:W-:Y:S01]  /*0000*/  LDC R1, c[0x0][0x37c] ;  /* 0x0000df00ff017b82 */ /* 0x000fe20000000800 */
[----:B------:R-:W0:Y:S07]  /*0010*/  S2R R7, SR_TID.X ;  /* 0x0000000000077919 */ /* 0x000e2e0000002100 */
[----:B------:R-:W0:Y:S01]  /*0020*/  S2UR UR4, SR_CTAID.X ;  /* 0x00000000000479c3 */ /* 0x000e220000002500 */
[----:B------:R-:W1:Y:S07]  /*0030*/  LDCU UR6, c[0x0][0x3a0] ;  /* 0x00007400ff0677ac */ /* 0x000e6e0008000800 */
[----:B------:R-:W0:Y:S01]  /*0040*/  LDC R0, c[0x0][0x360] ;  /* 0x0000d800ff007b82 */ /* 0x000e220000000800 */
[----:B------:R-:W2:Y:S01]  /*0050*/  LDCU UR5, c[0x0][0x370] ;  /* 0x00006e00ff0577ac */ /* 0x000ea20008000800 */
[----:B0-----:R-:W-:-:S02]  /*0060*/  IMAD R7, R0, UR4, R7 ;  /* 0x0000000400077c24 */ /* 0x001fc4000f8e0207 */
[----:B--2---:R-:W-:-:S03]  /*0070*/  IMAD R0, R0, UR5, RZ ;  /* 0x0000000500007c24 */ /* 0x004fc6000f8e02ff */
[----:B-1----:R-:W-:-:S13]  /*0080*/  ISETP.GE.AND P0, PT, R7, UR6, PT ;  /* 0x0000000607007c0c */ /* 0x002fda000bf06270 */
[----:B------:R-:W-:Y:S05]  /*0090*/  @P0 EXIT ;  /* 0x000000000000094d */ /* 0x000fea0003800000 */
[----:B------:R-:W0:Y:S01]  /*00a0*/  I2F.U32.RP R8, R0 ;  /* 0x0000000000087306 */ /* 0x000e220000209000 */
[----:B------:R-:W-:Y:S01]  /*00b0*/  IADD3 R4, PT, PT, R0, R7, RZ ;  /* 0x0000000700047210 */ /* 0x000fe20007ffe0ff */
[----:B------:R-:W1:Y:S01]  /*00c0*/  LDCU.128 UR12, c[0x0][0x380] ;  /* 0x00007000ff0c77ac */ /* 0x000e620008000c00 */
[----:B------:R-:W-:Y:S01]  /*00d0*/  IADD3 R9, PT, PT, RZ, -R0, RZ ;  /* 0x80000000ff097210 */ /* 0x000fe20007ffe0ff */
[----:B------:R-:W-:Y:S01]  /*00e0*/  BSSY.RECONVERGENT B0, `(.L_x_8) ;  /* 0x0000032000007945 */ /* 0x000fe20003800200 */
[C---:B------:R-:W-:Y:S01]  /*00f0*/  ISETP.GE.AND P0, PT, R4.reuse, UR6, PT ;  /* 0x0000000604007c0c */ /* 0x040fe2000bf06270 */
[----:B------:R-:W2:Y:S01]  /*0100*/  LDCU.64 UR4, c[0x0][0x358] ;  /* 0x00006b00ff0477ac */ /* 0x000ea20008000a00 */
[----:B------:R-:W-:Y:S02]  /*0110*/  VIMNMX R5, PT, PT, R4, UR6, !PT ;  /* 0x0000000604057c48 */ /* 0x000fe4000ffe0100 */
[----:B------:R-:W-:Y:S01]  /*0120*/  SEL R6, RZ, 0x1, P0 ;  /* 0x00000001ff067807 */ /* 0x000fe20000000000 */
[----:B------:R-:W3:Y:S01]  /*0130*/  LDCU.128 UR8, c[0x0][0x380] ;  /* 0x00007000ff0877ac */ /* 0x000ee20008000c00 */
[----:B------:R-:W-:-:S02]  /*0140*/  ISETP.NE.U32.AND P2, PT, R0, RZ, PT ;  /* 0x000000ff0000720c */ /* 0x000fc40003f45070 */
[----:B------:R-:W-:Y:S01]  /*0150*/  IADD3 R5, PT, PT, R5, -R4, -R6 ;  /* 0x8000000405057210 */ /* 0x000fe20007ffe806 */
[----:B0-----:R-:W0:Y:S02]  /*0160*/  MUFU.RCP R8, R8 ;  /* 0x0000000800087308 */ /* 0x001e240000001000 */
[----:B0-----:R-:W-:-:S06]  /*0170*/  IADD3 R2, PT, PT, R8, 0xffffffe, RZ ;  /* 0x0ffffffe08027810 */ /* 0x001fcc0007ffe0ff */
[----:B------:R0:W4:Y:S02]  /*0180*/  F2I.FTZ.U32.TRUNC.NTZ R3, R2 ;  /* 0x0000000200037305 */ /* 0x000124000021f000 */
[----:B0-----:R-:W-:Y:S02]  /*0190*/  HFMA2 R2, -RZ, RZ, 0, 0 ;  /* 0x00000000ff027431 */ /* 0x001fe400000001ff */
[----:B----4-:R-:W-:-:S04]  /*01a0*/  IMAD R9, R9, R3, RZ ;  /* 0x0000000309097224 */ /* 0x010fc800078e02ff */
        /* <DEDUP_REMOVED lines=9> */
[----:B------:R-:W4:Y:S11]  /*0240*/  LDC.64 R4, c[0x0][0x390] ;  /* 0x0000e400ff047b82 */ /* 0x000f360000000a00 */
[----:B------:R-:W-:-:S02]  /*0250*/  @P1 IADD3 R9, PT, PT, R9, 0x1, RZ ;  /* 0x0000000109091810 */ /* 0x000fc40007ffe0ff */
[----:B------:R-:W-:-:S04]  /*0260*/  @!P2 LOP3.LUT R9, RZ, R0, RZ, 0x33, !PT ;  /* 0x00000000ff09a212 */ /* 0x000fc800078e33ff */
[----:B------:R-:W-:-:S04]  /*0270*/  IADD3 R6, PT, PT, R6, R9, RZ ;  /* 0x0000000906067210 */ /* 0x000fc80007ffe0ff */
[C---:B------:R-:W-:Y:S02]  /*0280*/  LOP3.LUT R8, R6.reuse, 0x3, RZ, 0xc0, !PT ;  /* 0x0000000306087812 */ /* 0x040fe400078ec0ff */
[----:B------:R-:W-:Y:S02]  /*0290*/  ISETP.GE.U32.AND P1, PT, R6, 0x3, PT ;  /* 0x000000030600780c */ /* 0x000fe40003f26070 */
[----:B------:R-:W-:-:S13]  /*02a0*/  ISETP.NE.AND P0, PT, R8, 0x3, PT ;  /* 0x000000030800780c */ /* 0x000fda0003f05270 */
[----:B0123--:R-:W-:Y:S05]  /*02b0*/  @!P0 BRA `(.L_x_9) ;  /* 0x0000000000508947 */ /* 0x00ffea0003800000 */
[----:B------:R-:W0:Y:S01]  /*02c0*/  LDC.64 R8, c[0x0][0x390] ;  /* 0x0000e400ff087b82 */ /* 0x000e220000000a00 */
[----:B------:R-:W-:-:S04]  /*02d0*/  IADD3 R6, PT, PT, R6, 0x1, RZ ;  /* 0x0000000106067810 */ /* 0x000fc80007ffe0ff */
[----:B------:R-:W-:-:S03]  /*02e0*/  LOP3.LUT R6, R6, 0x3, RZ, 0xc0, !PT ;  /* 0x0000000306067812 */ /* 0x000fc600078ec0ff */
[----:B------:R-:W1:Y:S01]  /*02f0*/  LDC.64 R10, c[0x0][0x398] ;  /* 0x0000e600ff0a7b82 */ /* 0x000e620000000a00 */
[----:B------:R-:W-:-:S07]  /*0300*/  IADD3 R6, PT, PT, -R6, RZ, RZ ;  /* 0x000000ff06067210 */ /* 0x000fce0007ffe1ff */
.L_x_10:
        /* <DEDUP_REMOVED lines=15> */
.L_x_9:
[----:B------:R-:W-:Y:S05]  /*0400*/  BSYNC.RECONVERGENT B0 ;  /* 0x0000000000007941 */ /* 0x000fea0003800200 */
.L_x_8:
[----:B------:R-:W-:Y:S05]  /*0410*/  @!P1 EXIT ;  /* 0x000000000000994d */ /* 0x000fea0003800000 */
.L_x_11:
[----:B0-2-4-:R-:W-:-:S05]  /*0420*/  IMAD.WIDE R12, R7, 0x4, R4 ;  /* 0x00000004070c7825 */ /* 0x015fca00078e0204 */
        /* <DEDUP_REMOVED lines=47> */
.L_x_12:
        /* <DEDUP_REMOVED lines=14> */
.L_x_16:


//--------------------- .text._Z6warmupv          --------------------------
	.section	.text._Z6warmupv,"ax",@progbits
	.align	128
        .global         _Z6warmupv
        .type           _Z6warmupv,@function
        .size           _Z6warmupv,(.L_x_17 - _Z6warmupv)
        .other          _Z6warmupv,@"STO_CUDA_ENTRY STV_DEFAULT"
_Z6warmupv:
.text._Z6warmupv:
[----:B------:R-:W0:Y:S01]  /*0000*/  LDC R1, c[0x0][0x37c] ;  /* 0x0000df00ff017b82 */ /* 0x000e220000000800 */
[----:B------:R-:W1:Y:S07]  /*0010*/  S2R R3, SR_TID.X ;  /* 0x0000000000037919 */ /* 0x000e6e0000002100 */
[----:B------:R-:W1:Y:S08]  /*0020*/  S2UR UR4, SR_CTAID.X ;  /* 0x00000000000479c3 */ /* 0x000e700000002500 */
[----:B------:R-:W1:Y:S02]  /*0030*/  LDC R0, c[0x0][0x360] ;  /* 0x0000d800ff007b82 */ /* 0x000e640000000800 */
[----:B-1----:R-:W-:-:S05]  /*0040*/  IMAD R0, R0, UR4, R3 ;  /* 0x0000000400007c24 */ /* 0x002fca000f8e0203 */
[----:B------:R-:W-:-:S13]  /*0050*/  ISETP.NE.AND P0, PT, R0, -0x1, PT ;  /* 0xffffffff0000780c */ /* 0x000fda0003f05270 */
[----:B0-----:R-:W-:Y:S05]  /*0060*/  @P0 EXIT ;  /* 0x000000000000094d */ /* 0x001fea0003800000 */
[----:B------:R-:W-:Y:S01]  /*0070*/  MOV R0, 0x8 ;  /* 0x0000000800007802 */ /* 0x000fe20000000f00 */
[----:B------:R-:W0:Y:S01]  /*0080*/  LDCU.64 UR4, c[0x4][URZ] ;  /* 0x01000000ff0477ac */ /* 0x000e220008000a00 */
[----:B------:R-:W-:Y:S02]  /*0090*/  CS2R R6, SRZ ;  /* 0x0000000000067805 */ /* 0x000fe4000001ff00 */
[----:B------:R1:W2:Y:S01]  /*00a0*/  LDC.64 R2, c[0x4][R0] ;  /* 0x0100000000027b82 */ /* 0x0002a20000000a00 */
[----:B0-----:R-:W-:Y:S02]  /*00b0*/  IMAD.U32 R4, RZ, RZ, UR4 ;  /* 0x00000004ff047e24 */ /* 0x001fe4000f8e00ff */
[----:B-1----:R-:W-:-:S07]  /*00c0*/  IMAD.U32 R5, RZ, RZ, UR5 ;  /* 0x00000005ff057e24 */ /* 0x002fce000f8e00ff */
[----:B------:R-:W-:-:S07]  /*00d0*/  LEPC R20, `(.L_x_13) ;  /* 0x000000001014794e */ /* 0x000fce0000000000 */
[----:B--2---:R-:W-:Y:S05]  /*00e0*/  CALL.ABS.NOINC R2 ;  /* 0x0000000002007343 */ /* 0x004fea0003c00000 */
.L_x_13:
[----:B------:R-:W-:Y:S05]  /*00f0*/  EXIT ;  /* 0x000000000000794d */ /* 0x000fea0003800000 */
.L_x_14:
        /* <DEDUP_REMOVED lines=16> */
.L_x_17:


//--------------------- .nv.global.init           --------------------------
	.section	.nv.global.init,"aw",@progbits
.nv.global.init:
	.type		$str,@object
	.size		$str,(.L_0 - $str)
$str:
        /*0000*/ 	.byte	0x54, 0x68, 0x69, 0x73, 0x20, 0x69, 0x73, 0x20, 0x61, 0x20, 0x77, 0x61, 0x72, 0x6d, 0x75, 0x70
        /*0010*/ 	.byte	0x20, 0x6b, 0x65, 0x72, 0x6e, 0x65, 0x6c, 0x2e, 0x0a, 0x00
.L_0:


//--------------------- .nv.shared.reserved.0     --------------------------
	.section	.nv.shared.reserved.0,"aw",@nobits
	.weak		__nv_reservedSMEM_offset_0_alias
	.size		__nv_reservedSMEM_offset_0_alias, 0, 64
	.other		__nv_reservedSMEM_offset_0_alias,@"STO_CUDA_RESERVED_SHARED STV_DEFAULT"
__nv_reservedSMEM_offset_0_alias:
	.zero		0
	.zero		64


//--------------------- .nv.constant0._Z5cubicffffPKfPfi --------------------------
	.section	.nv.constant0._Z5cubicffffPKfPfi,"a",@progbits
	.sectionflags	@""
	.align	4
.nv.constant0._Z5cubicffffPKfPfi:
	.zero		932


//--------------------- .nv.constant0._Z6cubic1ffffPKfPfi --------------------------
	.section	.nv.constant0._Z6cubic1ffffPKfPfi,"a",@progbits
	.sectionflags	@""
	.align	4
.nv.constant0._Z6cubic1ffffPKfPfi:
	.zero		932


//--------------------- .nv.constant0._Z6warmupv  --------------------------
	.section	.nv.constant0._Z6warmupv,"a",@progbits
	.sectionflags	@""
	.align	4
.nv.constant0._Z6warmupv:
	.zero		896


//--------------------- SYMBOLS --------------------------

	.type		.nv.reservedSmem.offset0,@object
	.size		.nv.reservedSmem.offset0,0x4
	.type		vprintf,@function
